//
// Generated by NVIDIA NVVM Compiler
//
// Compiler Build ID: CL-36424714
// Cuda compilation tools, release 13.0, V13.0.88
// Based on NVVM 20.0.0
//

.version 9.0
.target sm_100
.address_size 64

	// .globl	_Z2opPiS_ii

.visible .entry _Z2opPiS_ii(
	.param .u64 .ptr .align 1 _Z2opPiS_ii_param_0,
	.param .u64 .ptr .align 1 _Z2opPiS_ii_param_1,
	.param .u32 _Z2opPiS_ii_param_2,
	.param .u32 _Z2opPiS_ii_param_3
)
{
	.reg .pred 	%p<20>;
	.reg .b32 	%r<235>;
	.reg .b64 	%rd<52>;

	ld.param.u64 	%rd4, [_Z2opPiS_ii_param_0];
	ld.param.u64 	%rd3, [_Z2opPiS_ii_param_1];
	ld.param.u32 	%r73, [_Z2opPiS_ii_param_2];
	ld.param.u32 	%r74, [_Z2opPiS_ii_param_3];
	cvta.to.global.u64 	%rd1, %rd4;
	mov.u32 	%r1, %tid.x;
	mov.u32 	%r75, %ctaid.x;
	mov.u32 	%r76, %ntid.x;
	mul.lo.s32 	%r2, %r75, %r76;
	add.s32 	%r3, %r2, %r1;
	mul.lo.s32 	%r77, %r74, %r73;
	setp.ge.s32 	%p1, %r3, %r77;
	@%p1 bra 	$L__BB0_28;
	rem.s32 	%r4, %r3, %r74;
	setp.lt.s32 	%p2, %r74, 1;
	mov.b32 	%r234, 0;
	@%p2 bra 	$L__BB0_14;
	sub.s32 	%r5, %r3, %r4;
	add.s32 	%r81, %r74, -1;
	and.b32  	%r6, %r74, 15;
	setp.lt.u32 	%p3, %r81, 15;
	mov.b32 	%r204, 0;
	mov.u32 	%r234, %r204;
	@%p3 bra 	$L__BB0_5;
	and.b32  	%r204, %r74, 2147483632;
	neg.s32 	%r217, %r204;
	add.s64 	%rd2, %rd1, 32;
	mov.b32 	%r234, 0;
	mov.u32 	%r216, %r5;
$L__BB0_4:
	.pragma "nounroll";
	mul.wide.s32 	%rd5, %r216, 4;
	add.s64 	%rd6, %rd2, %rd5;
	ld.global.u32 	%r83, [%rd6+-32];
	add.s32 	%r84, %r83, %r234;
	ld.global.u32 	%r85, [%rd6+-28];
	add.s32 	%r86, %r85, %r84;
	ld.global.u32 	%r87, [%rd6+-24];
	add.s32 	%r88, %r87, %r86;
	ld.global.u32 	%r89, [%rd6+-20];
	add.s32 	%r90, %r89, %r88;
	ld.global.u32 	%r91, [%rd6+-16];
	add.s32 	%r92, %r91, %r90;
	ld.global.u32 	%r93, [%rd6+-12];
	add.s32 	%r94, %r93, %r92;
	ld.global.u32 	%r95, [%rd6+-8];
	add.s32 	%r96, %r95, %r94;
	ld.global.u32 	%r97, [%rd6+-4];
	add.s32 	%r98, %r97, %r96;
	ld.global.u32 	%r99, [%rd6];
	add.s32 	%r100, %r99, %r98;
	ld.global.u32 	%r101, [%rd6+4];
	add.s32 	%r102, %r101, %r100;
	ld.global.u32 	%r103, [%rd6+8];
	add.s32 	%r104, %r103, %r102;
	ld.global.u32 	%r105, [%rd6+12];
	add.s32 	%r106, %r105, %r104;
	ld.global.u32 	%r107, [%rd6+16];
	add.s32 	%r108, %r107, %r106;
	ld.global.u32 	%r109, [%rd6+20];
	add.s32 	%r110, %r109, %r108;
	ld.global.u32 	%r111, [%rd6+24];
	add.s32 	%r112, %r111, %r110;
	ld.global.u32 	%r113, [%rd6+28];
	add.s32 	%r234, %r113, %r112;
	add.s32 	%r217, %r217, 16;
	add.s32 	%r216, %r216, 16;
	setp.eq.s32 	%p4, %r217, 0;
	@%p4 bra 	$L__BB0_5;
	bra.uni 	$L__BB0_4;
$L__BB0_5:
	setp.eq.s32 	%p5, %r6, 0;
	@%p5 bra 	$L__BB0_14;
	and.b32  	%r12, %r74, 7;
	setp.lt.u32 	%p6, %r6, 8;
	@%p6 bra 	$L__BB0_8;
	add.s32 	%r115, %r5, %r204;
	mul.wide.s32 	%rd7, %r115, 4;
	add.s64 	%rd8, %rd1, %rd7;
	ld.global.u32 	%r116, [%rd8];
	add.s32 	%r117, %r116, %r234;
	ld.global.u32 	%r118, [%rd8+4];
	add.s32 	%r119, %r118, %r117;
	ld.global.u32 	%r120, [%rd8+8];
	add.s32 	%r121, %r120, %r119;
	ld.global.u32 	%r122, [%rd8+12];
	add.s32 	%r123, %r122, %r121;
	ld.global.u32 	%r124, [%rd8+16];
	add.s32 	%r125, %r124, %r123;
	ld.global.u32 	%r126, [%rd8+20];
	add.s32 	%r127, %r126, %r125;
	ld.global.u32 	%r128, [%rd8+24];
	add.s32 	%r129, %r128, %r127;
	ld.global.u32 	%r130, [%rd8+28];
	add.s32 	%r234, %r130, %r129;
	add.s32 	%r204, %r204, 8;
$L__BB0_8:
	setp.eq.s32 	%p7, %r12, 0;
	@%p7 bra 	$L__BB0_14;
	and.b32  	%r18, %r74, 3;
	setp.lt.u32 	%p8, %r12, 4;
	@%p8 bra 	$L__BB0_11;
	add.s32 	%r132, %r5, %r204;
	mul.wide.s32 	%rd9, %r132, 4;
	add.s64 	%rd10, %rd1, %rd9;
	ld.global.u32 	%r133, [%rd10];
	add.s32 	%r134, %r133, %r234;
	ld.global.u32 	%r135, [%rd10+4];
	add.s32 	%r136, %r135, %r134;
	ld.global.u32 	%r137, [%rd10+8];
	add.s32 	%r138, %r137, %r136;
	ld.global.u32 	%r139, [%rd10+12];
	add.s32 	%r234, %r139, %r138;
	add.s32 	%r204, %r204, 4;
$L__BB0_11:
	setp.eq.s32 	%p9, %r18, 0;
	@%p9 bra 	$L__BB0_14;
	add.s32 	%r140, %r1, %r204;
	add.s32 	%r141, %r140, %r2;
	sub.s32 	%r213, %r141, %r4;
	neg.s32 	%r212, %r18;
$L__BB0_13:
	.pragma "nounroll";
	mul.wide.s32 	%rd11, %r213, 4;
	add.s64 	%rd12, %rd1, %rd11;
	ld.global.u32 	%r142, [%rd12];
	add.s32 	%r234, %r142, %r234;
	add.s32 	%r213, %r213, 1;
	add.s32 	%r212, %r212, 1;
	setp.ne.s32 	%p10, %r212, 0;
	@%p10 bra 	$L__BB0_13;
$L__BB0_14:
	setp.lt.s32 	%p11, %r73, 1;
	@%p11 bra 	$L__BB0_27;
	and.b32  	%r33, %r73, 15;
	setp.lt.u32 	%p12, %r73, 16;
	mov.b32 	%r223, 0;
	@%p12 bra 	$L__BB0_18;
	and.b32  	%r223, %r73, 2147483632;
	neg.s32 	%r220, %r223;
	shl.b32 	%r36, %r74, 4;
	mul.wide.s32 	%rd15, %r74, 4;
	mov.u32 	%r219, %r4;
$L__BB0_17:
	.pragma "nounroll";
	mul.wide.s32 	%rd13, %r219, 4;
	add.s64 	%rd14, %rd1, %rd13;
	ld.global.u32 	%r145, [%rd14];
	add.s32 	%r146, %r145, %r234;
	add.s64 	%rd16, %rd14, %rd15;
	ld.global.u32 	%r147, [%rd16];
	add.s32 	%r148, %r147, %r146;
	add.s64 	%rd17, %rd16, %rd15;
	ld.global.u32 	%r149, [%rd17];
	add.s32 	%r150, %r149, %r148;
	add.s64 	%rd18, %rd17, %rd15;
	ld.global.u32 	%r151, [%rd18];
	add.s32 	%r152, %r151, %r150;
	add.s64 	%rd19, %rd18, %rd15;
	ld.global.u32 	%r153, [%rd19];
	add.s32 	%r154, %r153, %r152;
	add.s64 	%rd20, %rd19, %rd15;
	ld.global.u32 	%r155, [%rd20];
	add.s32 	%r156, %r155, %r154;
	add.s64 	%rd21, %rd20, %rd15;
	ld.global.u32 	%r157, [%rd21];
	add.s32 	%r158, %r157, %r156;
	add.s64 	%rd22, %rd21, %rd15;
	ld.global.u32 	%r159, [%rd22];
	add.s32 	%r160, %r159, %r158;
	add.s64 	%rd23, %rd22, %rd15;
	ld.global.u32 	%r161, [%rd23];
	add.s32 	%r162, %r161, %r160;
	add.s64 	%rd24, %rd23, %rd15;
	ld.global.u32 	%r163, [%rd24];
	add.s32 	%r164, %r163, %r162;
	add.s64 	%rd25, %rd24, %rd15;
	ld.global.u32 	%r165, [%rd25];
	add.s32 	%r166, %r165, %r164;
	add.s64 	%rd26, %rd25, %rd15;
	ld.global.u32 	%r167, [%rd26];
	add.s32 	%r168, %r167, %r166;
	add.s64 	%rd27, %rd26, %rd15;
	ld.global.u32 	%r169, [%rd27];
	add.s32 	%r170, %r169, %r168;
	add.s64 	%rd28, %rd27, %rd15;
	ld.global.u32 	%r171, [%rd28];
	add.s32 	%r172, %r171, %r170;
	add.s64 	%rd29, %rd28, %rd15;
	ld.global.u32 	%r173, [%rd29];
	add.s32 	%r174, %r173, %r172;
	add.s64 	%rd30, %rd29, %rd15;
	ld.global.u32 	%r175, [%rd30];
	add.s32 	%r234, %r175, %r174;
	add.s32 	%r220, %r220, 16;
	add.s32 	%r219, %r219, %r36;
	setp.ne.s32 	%p13, %r220, 0;
	@%p13 bra 	$L__BB0_17;
$L__BB0_18:
	setp.eq.s32 	%p14, %r33, 0;
	@%p14 bra 	$L__BB0_27;
	and.b32  	%r52, %r73, 7;
	setp.lt.u32 	%p15, %r33, 8;
	@%p15 bra 	$L__BB0_21;
	mad.lo.s32 	%r177, %r223, %r74, %r4;
	mul.wide.s32 	%rd31, %r177, 4;
	add.s64 	%rd32, %rd1, %rd31;
	ld.global.u32 	%r178, [%rd32];
	add.s32 	%r179, %r178, %r234;
	mul.wide.s32 	%rd33, %r74, 4;
	add.s64 	%rd34, %rd32, %rd33;
	ld.global.u32 	%r180, [%rd34];
	add.s32 	%r181, %r180, %r179;
	add.s64 	%rd35, %rd34, %rd33;
	ld.global.u32 	%r182, [%rd35];
	add.s32 	%r183, %r182, %r181;
	add.s64 	%rd36, %rd35, %rd33;
	ld.global.u32 	%r184, [%rd36];
	add.s32 	%r185, %r184, %r183;
	add.s64 	%rd37, %rd36, %rd33;
	ld.global.u32 	%r186, [%rd37];
	add.s32 	%r187, %r186, %r185;
	add.s64 	%rd38, %rd37, %rd33;
	ld.global.u32 	%r188, [%rd38];
	add.s32 	%r189, %r188, %r187;
	add.s64 	%rd39, %rd38, %rd33;
	ld.global.u32 	%r190, [%rd39];
	add.s32 	%r191, %r190, %r189;
	add.s64 	%rd40, %rd39, %rd33;
	ld.global.u32 	%r192, [%rd40];
	add.s32 	%r234, %r192, %r191;
	add.s32 	%r223, %r223, 8;
$L__BB0_21:
	setp.eq.s32 	%p16, %r52, 0;
	@%p16 bra 	$L__BB0_27;
	and.b32  	%r58, %r73, 3;
	setp.lt.u32 	%p17, %r52, 4;
	@%p17 bra 	$L__BB0_24;
	mad.lo.s32 	%r194, %r223, %r74, %r4;
	mul.wide.s32 	%rd41, %r194, 4;
	add.s64 	%rd42, %rd1, %rd41;
	ld.global.u32 	%r195, [%rd42];
	add.s32 	%r196, %r195, %r234;
	mul.wide.s32 	%rd43, %r74, 4;
	add.s64 	%rd44, %rd42, %rd43;
	ld.global.u32 	%r197, [%rd44];
	add.s32 	%r198, %r197, %r196;
	add.s64 	%rd45, %rd44, %rd43;
	ld.global.u32 	%r199, [%rd45];
	add.s32 	%r200, %r199, %r198;
	add.s64 	%rd46, %rd45, %rd43;
	ld.global.u32 	%r201, [%rd46];
	add.s32 	%r234, %r201, %r200;
	add.s32 	%r223, %r223, 4;
$L__BB0_24:
	setp.eq.s32 	%p18, %r58, 0;
	@%p18 bra 	$L__BB0_27;
	mad.lo.s32 	%r232, %r223, %r74, %r4;
	neg.s32 	%r231, %r58;
$L__BB0_26:
	.pragma "nounroll";
	mul.wide.s32 	%rd47, %r232, 4;
	add.s64 	%rd48, %rd1, %rd47;
	ld.global.u32 	%r202, [%rd48];
	add.s32 	%r234, %r202, %r234;
	add.s32 	%r232, %r232, %r74;
	add.s32 	%r231, %r231, 1;
	setp.ne.s32 	%p19, %r231, 0;
	@%p19 bra 	$L__BB0_26;
$L__BB0_27:
	cvta.to.global.u64 	%rd49, %rd3;
	mul.wide.s32 	%rd50, %r3, 4;
	add.s64 	%rd51, %rd49, %rd50;
	st.global.u32 	[%rd51], %r234;
$L__BB0_28:
	ret;

}


// ===== COMPILED SASS (sm_100) =====

	.target	sm_100

	.elftype	@"ET_EXEC"


//--------------------- .note.nv.tkinfo           --------------------------
	.section	.note.nv.tkinfo,"",@"SHT_NOTE"
	.sectionflags	@"SHF_NOTE_NV_TKINFO"
	.tkinfo
        /*0018*/ 	.word	0x00000002
        /*0030*/ 	.string	""
        /*0030*/ 	.string	"ptxas"
        /*0030*/ 	.string	"Cuda compilation tools, release 13.0, V13.0.88"
        /*0030*/ 	.string	"Build cuda_13.0.r13.0/compiler.36424714_0"
        /*0030*/ 	.string	"-arch sm_100 -m 64 "



//--------------------- .note.nv.cuinfo           --------------------------
	.section	.note.nv.cuinfo,"",@"SHT_NOTE"
	.sectionflags	@"SHF_NOTE_NV_CUINFO"
        /*0018*/ 	.short	0x0002
        /*001a*/ 	.short	0x0064
        /*001c*/ 	.short	0x0082
	.zero		2


//--------------------- .nv.info                  --------------------------
	.section	.nv.info,"",@"SHT_CUDA_INFO"
	.align	4


	//----- nvinfo : EIATTR_REGCOUNT
	.align		4
        /*0000*/ 	.byte	0x04, 0x2f
        /*0002*/ 	.short	(.L_1 - .L_0)
	.align		4
.L_0:
        /*0004*/ 	.word	index@(_Z2opPiS_ii)
        /*0008*/ 	.word	0x00000020


	//----- nvinfo : EIATTR_FRAME_SIZE
	.align		4
.L_1:
        /*000c*/ 	.byte	0x04, 0x11
        /*000e*/ 	.short	(.L_3 - .L_2)
	.align		4
.L_2:
        /*0010*/ 	.word	index@(_Z2opPiS_ii)
        /*0014*/ 	.word	0x00000000


	//----- nvinfo : EIATTR_MIN_STACK_SIZE
	.align		4
.L_3:
        /*0018*/ 	.byte	0x04, 0x12
        /*001a*/ 	.short	(.L_5 - .L_4)
	.align		4
.L_4:
        /*001c*/ 	.word	index@(_Z2opPiS_ii)
        /*0020*/ 	.word	0x00000000
.L_5:


//--------------------- .nv.compat                --------------------------
	.section	.nv.compat,"",@"SHT_CUDA_COMPAT_INFO"
	.align	4
        /*0000*/ 	.byte	0x02, 0x09, 0x00, 0x00, 0x02, 0x02, 0x01, 0x00, 0x02, 0x05, 0x05, 0x00, 0x03, 0x07, 0x01, 0x01
        /*0010*/ 	.byte	0x02, 0x03, 0x00, 0x00, 0x02, 0x06, 0x01, 0x00, 0x04, 0x0b, 0x08, 0x00, 0x09, 0x00, 0x00, 0x00
        /*0020*/ 	.byte	0x00, 0x00, 0x00, 0x00


//--------------------- .nv.info._Z2opPiS_ii      --------------------------
	.section	.nv.info._Z2opPiS_ii,"",@"SHT_CUDA_INFO"
	.sectionflags	@""
	.align	4


	//----- nvinfo : EIATTR_CUDA_API_VERSION
	.align		4
        /*0000*/ 	.byte	0x04, 0x37
        /*0002*/ 	.short	(.L_7 - .L_6)
.L_6:
        /*0004*/ 	.word	0x00000082


	//----- nvinfo : EIATTR_KPARAM_INFO
	.align		4
.L_7:
        /*0008*/ 	.byte	0x04, 0x17
        /*000a*/ 	.short	(.L_9 - .L_8)
.L_8:
        /*000c*/ 	.word	0x00000000
        /*0010*/ 	.short	0x0003
        /*0012*/ 	.short	0x0014
        /*0014*/ 	.byte	0x00, 0xf0, 0x11, 0x00


	//----- nvinfo : EIATTR_KPARAM_INFO
	.align		4
.L_9:
        /*0018*/ 	.byte	0x04, 0x17
        /*001a*/ 	.short	(.L_11 - .L_10)
.L_10:
        /*001c*/ 	.word	0x00000000
        /*0020*/ 	.short	0x0002
        /*0022*/ 	.short	0x0010
        /*0024*/ 	.byte	0x00, 0xf0, 0x11, 0x00


	//----- nvinfo : EIATTR_KPARAM_INFO
	.align		4
.L_11:
        /*0028*/ 	.byte	0x04, 0x17
        /*002a*/ 	.short	(.L_13 - .L_12)
.L_12:
        /*002c*/ 	.word	0x00000000
        /*0030*/ 	.short	0x0001
        /*0032*/ 	.short	0x0008
        /*0034*/ 	.byte	0x00, 0xf5, 0x21, 0x00


	//----- nvinfo : EIATTR_KPARAM_INFO
	.align		4
.L_13:
        /*0038*/ 	.byte	0x04, 0x17
        /*003a*/ 	.short	(.L_15 - .L_14)
.L_14:
        /*003c*/ 	.word	0x00000000
        /*0040*/ 	.short	0x0000
        /*0042*/ 	.short	0x0000
        /*0044*/ 	.byte	0x00, 0xf5, 0x21, 0x00


	//----- nvinfo : EIATTR_SPARSE_MMA_MASK
	.align		4
.L_15:
        /*0048*/ 	.byte	0x03, 0x50
        /*004a*/ 	.short	0x0000


	//----- nvinfo : EIATTR_MAXREG_COUNT
	.align		4
        /*004c*/ 	.byte	0x03, 0x1b
        /*004e*/ 	.short	0x00ff


	//----- nvinfo : EIATTR_MERCURY_ISA_VERSION
	.align		4
        /*0050*/ 	.byte	0x03, 0x5f
        /*0052*/ 	.short	0x0101


	//----- nvinfo : EIATTR_VRC_CTA_INIT_COUNT
	.align		4
        /*0054*/ 	.byte	0x02, 0x4a
	.zero		1
	.zero		1


	//----- nvinfo : EIATTR_EXIT_INSTR_OFFSETS
	.align		4
        /*0058*/ 	.byte	0x04, 0x1c
        /*005a*/ 	.short	(.L_17 - .L_16)


	//   ....[0]....
.L_16:
        /*005c*/ 	.word	0x00000090


	//   ....[1]....
        /*0060*/ 	.word	0x00000fa0


	//----- nvinfo : EIATTR_CBANK_PARAM_SIZE
	.align		4
.L_17:
        /*0064*/ 	.byte	0x03, 0x19
        /*0066*/ 	.short	0x0018


	//----- nvinfo : EIATTR_PARAM_CBANK
	.align		4
        /*0068*/ 	.byte	0x04, 0x0a
        /*006a*/ 	.short	(.L_19 - .L_18)
	.align		4
.L_18:
        /*006c*/ 	.word	index@(.nv.constant0._Z2opPiS_ii)
        /*0070*/ 	.short	0x0380
        /*0072*/ 	.short	0x0018


	//----- nvinfo : EIATTR_SW_WAR
	.align		4
.L_19:
        /*0074*/ 	.byte	0x04, 0x36
        /*0076*/ 	.short	(.L_21 - .L_20)
.L_20:
        /*0078*/ 	.word	0x00000008
.L_21:


//--------------------- .nv.callgraph             --------------------------
	.section	.nv.callgraph,"",@"SHT_CUDA_CALLGRAPH"
	.align	4
	.sectionentsize	8
	.align		4
        /*0000*/ 	.word	0x00000000
	.align		4
        /*0004*/ 	.word	0xffffffff
	.align		4
        /*0008*/ 	.word	0x00000000
	.align		4
        /*000c*/ 	.word	0xfffffffe
	.align		4
        /*0010*/ 	.word	0x00000000
	.align		4
        /*0014*/ 	.word	0xfffffffd
	.align		4
        /*0018*/ 	.word	0x00000000
	.align		4
        /*001c*/ 	.word	0xfffffffc


//--------------------- .text._Z2opPiS_ii         --------------------------
	.section	.text._Z2opPiS_ii,"ax",@progbits
	.align	128
        .global         _Z2opPiS_ii
        .type           _Z2opPiS_ii,@function
        .size           _Z2opPiS_ii,(.L_x_13 - _Z2opPiS_ii)
        .other          _Z2opPiS_ii,@"STO_CUDA_ENTRY STV_DEFAULT"
_Z2opPiS_ii:
.text._Z2opPiS_ii:
[----:B------:R-:W-:Y:S01]  /*0000*/  LDC R1, c[0x0][0x37c] ;  /* 0x0000df00ff017b82 */ /* 0x000fe20000000800 */
[----:B------:R-:W0:Y:S07]  /*0010*/  S2R R4, SR_TID.X ;  /* 0x0000000000047919 */ /* 0x000e2e0000002100 */
[----:B------:R-:W1:Y:S01]  /*0020*/  S2UR UR4, SR_CTAID.X ;  /* 0x00000000000479c3 */ /* 0x000e620000002500 */
[----:B------:R-:W1:Y:S07]  /*0030*/  LDCU UR5, c[0x0][0x360] ;  /* 0x00006c00ff0577ac */ /* 0x000e6e0008000800 */
[----:B------:R-:W2:Y:S01]  /*0040*/  LDC.64 R2, c[0x0][0x390] ;  /* 0x0000e400ff027b82 */ /* 0x000ea20000000a00 */
[----:B-1----:R-:W-:-:S06]  /*0050*/  UIMAD UR4, UR4, UR5, URZ ;  /* 0x00000005040472a4 */ /* 0x002fcc000f8e02ff */
[----:B0-----:R-:W-:Y:S02]  /*0060*/  VIADD R0, R4, UR4 ;  /* 0x0000000404007c36 */ /* 0x001fe40008000000 */
[----:B--2---:R-:W-:-:S05]  /*0070*/  IMAD R5, R3, R2, RZ ;  /* 0x0000000203057224 */ /* 0x004fca00078e02ff */
[----:B------:R-:W-:-:S13]  /*0080*/  ISETP.GE.AND P0, PT, R0, R5, PT ;  /* 0x000000050000720c */ /* 0x000fda0003f06270 */
[----:B------:R-:W-:Y:S05]  /*0090*/  @P0 EXIT ;  /* 0x000000000000094d */ /* 0x000fea0003800000 */
[----:B------:R-:W-:Y:S01]  /*00a0*/  IABS R8, R3 ;  /* 0x0000000300087213 */ /* 0x000fe20000000000 */
[----:B------:R-:W0:Y:S01]  /*00b0*/  LDCU.64 UR8, c[0x0][0x358] ;  /* 0x00006b00ff0877ac */ /* 0x000e220008000a00 */
[----:B------:R-:W-:Y:S01]  /*00c0*/  IABS R25, R0 ;  /* 0x0000000000197213 */ /* 0x000fe20000000000 */
[----:B------:R-:W-:Y:S01]  /*00d0*/  IMAD.MOV.U32 R26, RZ, RZ, RZ ;  /* 0x000000ffff1a7224 */ /* 0x000fe200078e00ff */
[----:B------:R-:W1:Y:S01]  /*00e0*/  I2F.RP R2, R8 ;  /* 0x0000000800027306 */ /* 0x000e620000209400 */
[----:B------:R-:W-:-:S07]  /*00f0*/  ISETP.GE.AND P1, PT, R0, RZ, PT ;  /* 0x000000ff0000720c */ /* 0x000fce0003f26270 */
[----:B-1----:R-:W1:Y:S02]  /*0100*/  MUFU.RCP R2, R2 ;  /* 0x0000000200027308 */ /* 0x002e640000001000 */
[----:B-1----:R-:W-:-:S06]  /*0110*/  IADD3 R6, PT, PT, R2, 0xffffffe, RZ ;  /* 0x0ffffffe02067810 */ /* 0x002fcc0007ffe0ff */
[----:B------:R1:W2:Y:S02]  /*0120*/  F2I.FTZ.U32.TRUNC.NTZ R7, R6 ;  /* 0x0000000600077305 */ /* 0x0002a4000021f000 */
[----:B-1----:R-:W-:Y:S02]  /*0130*/  HFMA2 R6, -RZ, RZ, 0, 0 ;  /* 0x00000000ff067431 */ /* 0x002fe400000001ff */
[----:B--2---:R-:W-:-:S04]  /*0140*/  IMAD.MOV R5, RZ, RZ, -R7 ;  /* 0x000000ffff057224 */ /* 0x004fc800078e0a07 */
[----:B------:R-:W-:-:S04]  /*0150*/  IMAD R5, R5, R8, RZ ;  /* 0x0000000805057224 */ /* 0x000fc800078e02ff */
[----:B------:R-:W-:-:S06]  /*0160*/  IMAD.HI.U32 R7, R7, R5, R6 ;  /* 0x0000000507077227 */ /* 0x000fcc00078e0006 */
[----:B------:R-:W-:-:S04]  /*0170*/  IMAD.HI.U32 R7, R7, R25, RZ ;  /* 0x0000001907077227 */ /* 0x000fc800078e00ff */
[----:B------:R-:W-:-:S04]  /*0180*/  IMAD.MOV R7, RZ, RZ, -R7 ;  /* 0x000000ffff077224 */ /* 0x000fc800078e0a07 */
[----:B------:R-:W-:-:S05]  /*0190*/  IMAD R25, R8, R7, R25 ;  /* 0x0000000708197224 */ /* 0x000fca00078e0219 */
[----:B------:R-:W-:-:S13]  /*01a0*/  ISETP.GT.U32.AND P0, PT, R8, R25, PT ;  /* 0x000000190800720c */ /* 0x000fda0003f04070 */
[----:B------:R-:W-:Y:S02]  /*01b0*/  @!P0 IADD3 R25, PT, PT, R25, -R8, RZ ;  /* 0x8000000819198210 */ /* 0x000fe40007ffe0ff */
[----:B------:R-:W-:Y:S02]  /*01c0*/  ISETP.NE.AND P0, PT, R3, RZ, PT ;  /* 0x000000ff0300720c */ /* 0x000fe40003f05270 */
[----:B------:R-:W-:-:S13]  /*01d0*/  ISETP.GT.U32.AND P2, PT, R8, R25, PT ;  /* 0x000000190800720c */ /* 0x000fda0003f44070 */
[----:B------:R-:W-:Y:S01]  /*01e0*/  @!P2 IMAD.IADD R25, R25, 0x1, -R8 ;  /* 0x000000011919a824 */ /* 0x000fe200078e0a08 */
[----:B------:R-:W-:-:S04]  /*01f0*/  ISETP.GE.AND P2, PT, R3, 0x1, PT ;  /* 0x000000010300780c */ /* 0x000fc80003f46270 */
[----:B------:R-:W-:Y:S02]  /*0200*/  @!P1 IADD3 R25, PT, PT, -R25, RZ, RZ ;  /* 0x000000ff19199210 */ /* 0x000fe40007ffe1ff */
[----:B------:R-:W-:-:S07]  /*0210*/  @!P0 LOP3.LUT R25, RZ, R3, RZ, 0x33, !PT ;  /* 0x00000003ff198212 */ /* 0x000fce00078e33ff */
[----:B0-----:R-:W-:Y:S05]  /*0220*/  @!P2 BRA `(.L_x_0) ;  /* 0x00000004007ca947 */ /* 0x001fea0003800000 */
[C---:B------:R-:W-:Y:S01]  /*0230*/  IADD3 R2, PT, PT, R3.reuse, -0x1, RZ ;  /* 0xffffffff03027810 */ /* 0x040fe20007ffe0ff */
[----:B------:R-:W-:Y:S01]  /*0240*/  IMAD.IADD R6, R0, 0x1, -R25 ;  /* 0x0000000100067824 */ /* 0x000fe200078e0a19 */
[----:B------:R-:W-:Y:S01]  /*0250*/  LOP3.LUT R23, R3, 0xf, RZ, 0xc0, !PT ;  /* 0x0000000f03177812 */ /* 0x000fe200078ec0ff */
[----:B------:R-:W-:Y:S01]  /*0260*/  IMAD.MOV.U32 R26, RZ, RZ, RZ ;  /* 0x000000ffff1a7224 */ /* 0x000fe200078e00ff */
[----:B------:R-:W-:Y:S02]  /*0270*/  ISETP.GE.U32.AND P0, PT, R2, 0xf, PT ;  /* 0x0000000f0200780c */ /* 0x000fe40003f06070 */
[----:B------:R-:W-:Y:S02]  /*0280*/  ISETP.NE.AND P1, PT, R23, RZ, PT ;  /* 0x000000ff1700720c */ /* 0x000fe40003f25270 */
[----:B------:R-:W-:-:S09]  /*0290*/  MOV R5, RZ ;  /* 0x000000ff00057202 */ /* 0x000fd20000000f00 */
[----:B------:R-:W-:Y:S05]  /*02a0*/  @!P0 BRA `(.L_x_1) ;  /* 0x0000000000988947 */ /* 0x000fea0003800000 */
[----:B------:R-:W0:Y:S01]  /*02b0*/  LDCU.64 UR6, c[0x0][0x380] ;  /* 0x00007000ff0677ac */ /* 0x000e220008000a00 */
[----:B------:R-:W-:Y:S01]  /*02c0*/  LOP3.LUT R5, R3, 0x7ffffff0, RZ, 0xc0, !PT ;  /* 0x7ffffff003057812 */ /* 0x000fe200078ec0ff */
[----:B------:R-:W-:Y:S01]  /*02d0*/  IMAD.MOV.U32 R8, RZ, RZ, R6 ;  /* 0x000000ffff087224 */ /* 0x000fe200078e0006 */
[----:B------:R-:W-:Y:S02]  /*02e0*/  MOV R26, RZ ;  /* 0x000000ff001a7202 */ /* 0x000fe40000000f00 */
[----:B------:R-:W-:Y:S01]  /*02f0*/  IADD3 R7, PT, PT, -R5, RZ, RZ ;  /* 0x000000ff05077210 */ /* 0x000fe20007ffe1ff */
[----:B0-----:R-:W-:-:S04]  /*0300*/  UIADD3 UR5, UP0, UPT, UR6, 0x20, URZ ;  /* 0x0000002006057890 */ /* 0x001fc8000ff1e0ff */
[----:B------:R-:W-:-:S12]  /*0310*/  UIADD3.X UR6, UPT, UPT, URZ, UR7, URZ, UP0, !UPT ;  /* 0x00000007ff067290 */ /* 0x000fd800087fe4ff */
.L_x_2:
[----:B------:R-:W-:Y:S01]  /*0320*/  MOV R3, UR6 ;  /* 0x0000000600037c02 */ /* 0x000fe20008000f00 */
[----:B------:R-:W-:-:S04]  /*0330*/  IMAD.U32 R2, RZ, RZ, UR5 ;  /* 0x00000005ff027e24 */ /* 0x000fc8000f8e00ff */
[----:B------:R-:W-:-:S05]  /*0340*/  IMAD.WIDE R2, R8, 0x4, R2 ;  /* 0x0000000408027825 */ /* 0x000fca00078e0202 */
[----:B------:R-:W2:Y:S04]  /*0350*/  LDG.E R19, desc[UR8][R2.64+-0x20] ;  /* 0xffffe00802137981 */ /* 0x000ea8000c1e1900 */
[----:B------:R-:W2:Y:S04]  /*0360*/  LDG.E R20, desc[UR8][R2.64+-0x1c] ;  /* 0xffffe40802147981 */ /* 0x000ea8000c1e1900 */
[----:B------:R-:W3:Y:S04]  /*0370*/  LDG.E R22, desc[UR8][R2.64+-0x18] ;  /* 0xffffe80802167981 */ /* 0x000ee8000c1e1900 */
[----:B------:R-:W3:Y:S04]  /*0380*/  LDG.E R21, desc[UR8][R2.64+-0x14] ;  /* 0xffffec0802157981 */ /* 0x000ee8000c1e1900 */
[----:B------:R-:W4:Y:S04]  /*0390*/  LDG.E R24, desc[UR8][R2.64+-0x10] ;  /* 0xfffff00802187981 */ /* 0x000f28000c1e1900 */
[----:B------:R-:W4:Y:S04]  /*03a0*/  LDG.E R27, desc[UR8][R2.64+-0xc] ;  /* 0xfffff408021b7981 */ /* 0x000f28000c1e1900 */
[----:B------:R-:W5:Y:S04]  /*03b0*/  LDG.E R17, desc[UR8][R2.64+-0x8] ;  /* 0xfffff80802117981 */ /* 0x000f68000c1e1900 */
        /* <DEDUP_REMOVED lines=8> */
[----:B------:R-:W5:Y:S01]  /*0440*/  LDG.E R18, desc[UR8][R2.64+0x1c] ;  /* 0x00001c0802127981 */ /* 0x000f62000c1e1900 */
[----:B------:R-:W-:Y:S01]  /*0450*/  VIADD R7, R7, 0x10 ;  /* 0x0000001007077836 */ /* 0x000fe20000000000 */
[----:B------:R-:W-:-:S04]  /*0460*/  IADD3 R8, PT, PT, R8, 0x10, RZ ;  /* 0x0000001008087810 */ /* 0x000fc80007ffe0ff */
[----:B------:R-:W-:Y:S02]  /*0470*/  ISETP.NE.AND P0, PT, R7, RZ, PT ;  /* 0x000000ff0700720c */ /* 0x000fe40003f05270 */
[----:B--2---:R-:W-:-:S04]  /*0480*/  IADD3 R19, PT, PT, R20, R19, R26 ;  /* 0x0000001314137210 */ /* 0x004fc80007ffe01a */
[----:B---3--:R-:W-:-:S04]  /*0490*/  IADD3 R19, PT, PT, R21, R22, R19 ;  /* 0x0000001615137210 */ /* 0x008fc80007ffe013 */
[----:B----4-:R-:W-:-:S04]  /*04a0*/  IADD3 R19, PT, PT, R27, R24, R19 ;  /* 0x000000181b137210 */ /* 0x010fc80007ffe013 */
[----:B-----5:R-:W-:-:S04]  /*04b0*/  IADD3 R16, PT, PT, R16, R17, R19 ;  /* 0x0000001110107210 */ /* 0x020fc80007ffe013 */
[----:B------:R-:W-:-:S04]  /*04c0*/  IADD3 R14, PT, PT, R14, R15, R16 ;  /* 0x0000000f0e0e7210 */ /* 0x000fc80007ffe010 */
[----:B------:R-:W-:-:S04]  /*04d0*/  IADD3 R12, PT, PT, R12, R13, R14 ;  /* 0x0000000d0c0c7210 */ /* 0x000fc80007ffe00e */
[----:B------:R-:W-:-:S04]  /*04e0*/  IADD3 R10, PT, PT, R10, R11, R12 ;  /* 0x0000000b0a0a7210 */ /* 0x000fc80007ffe00c */
[----:B------:R-:W-:Y:S01]  /*04f0*/  IADD3 R26, PT, PT, R18, R9, R10 ;  /* 0x00000009121a7210 */ /* 0x000fe20007ffe00a */
[----:B------:R-:W-:Y:S06]  /*0500*/  @P0 BRA `(.L_x_2) ;  /* 0xfffffffc00840947 */ /* 0x000fec000383ffff */
.L_x_1:
[----:B------:R-:W-:Y:S05]  /*0510*/  @!P1 BRA `(.L_x_0) ;  /* 0x0000000000c09947 */ /* 0x000fea0003800000 */
[----:B------:R-:W0:Y:S01]  /*0520*/  LDCU UR5, c[0x0][0x394] ;  /* 0x00007280ff0577ac */ /* 0x000e220008000800 */
[----:B------:R-:W-:Y:S01]  /*0530*/  ISETP.GE.U32.AND P0, PT, R23, 0x8, PT ;  /* 0x000000081700780c */ /* 0x000fe20003f06070 */
[----:B0-----:R-:W-:-:S04]  /*0540*/  ULOP3.LUT UR6, UR5, 0x7, URZ, 0xc0, !UPT ;  /* 0x0000000705067892 */ /* 0x001fc8000f8ec0ff */
[----:B------:R-:W-:-:S08]  /*0550*/  UISETP.NE.AND UP0, UPT, UR6, URZ, UPT ;  /* 0x000000ff0600728c */ /* 0x000fd0000bf05270 */
[----:B------:R-:W-:Y:S05]  /*0560*/  @!P0 BRA `(.L_x_3) ;  /* 0x0000000000408947 */ /* 0x000fea0003800000 */
[----:B------:R-:W0:Y:S01]  /*0570*/  LDC.64 R2, c[0x0][0x380] ;  /* 0x0000e000ff027b82 */ /* 0x000e220000000a00 */
[----:B------:R-:W-:-:S04]  /*0580*/  IMAD.IADD R7, R6, 0x1, R5 ;  /* 0x0000000106077824 */ /* 0x000fc800078e0205 */
[----:B0-----:R-:W-:-:S05]  /*0590*/  IMAD.WIDE R2, R7, 0x4, R2 ;  /* 0x0000000407027825 */ /* 0x001fca00078e0202 */
[----:B------:R-:W2:Y:S04]  /*05a0*/  LDG.E R7, desc[UR8][R2.64] ;  /* 0x0000000802077981 */ /* 0x000ea8000c1e1900 */
[----:B------:R-:W2:Y:S04]  /*05b0*/  LDG.E R8, desc[UR8][R2.64+0x4] ;  /* 0x0000040802087981 */ /* 0x000ea8000c1e1900 */
[----:B------:R-:W3:Y:S04]  /*05c0*/  LDG.E R10, desc[UR8][R2.64+0x8] ;  /* 0x00000808020a7981 */ /* 0x000ee8000c1e1900 */
[----:B------:R-:W3:Y:S04]  /*05d0*/  LDG.E R9, desc[UR8][R2.64+0xc] ;  /* 0x00000c0802097981 */ /* 0x000ee8000c1e1900 */
[----:B------:R-:W4:Y:S04]  /*05e0*/  LDG.E R12, desc[UR8][R2.64+0x10] ;  /* 0x00001008020c7981 */ /* 0x000f28000c1e1900 */
[----:B------:R-:W4:Y:S04]  /*05f0*/  LDG.E R11, desc[UR8][R2.64+0x14] ;  /* 0x00001408020b7981 */ /* 0x000f28000c1e1900 */
[----:B------:R-:W5:Y:S04]  /*0600*/  LDG.E R14, desc[UR8][R2.64+0x18] ;  /* 0x00001808020e7981 */ /* 0x000f68000c1e1900 */
[----:B------:R-:W5:Y:S01]  /*0610*/  LDG.E R13, desc[UR8][R2.64+0x1c] ;  /* 0x00001c08020d7981 */ /* 0x000f62000c1e1900 */
[----:B------:R-:W-:-:S02]  /*0620*/  IADD3 R5, PT, PT, R5, 0x8, RZ ;  /* 0x0000000805057810 */ /* 0x000fc40007ffe0ff */
[----:B--2---:R-:W-:-:S04]  /*0630*/  IADD3 R7, PT, PT, R8, R7, R26 ;  /* 0x0000000708077210 */ /* 0x004fc80007ffe01a */
[----:B---3--:R-:W-:-:S04]  /*0640*/  IADD3 R7, PT, PT, R9, R10, R7 ;  /* 0x0000000a09077210 */ /* 0x008fc80007ffe007 */
[----:B----4-:R-:W-:-:S04]  /*0650*/  IADD3 R7, PT, PT, R11, R12, R7 ;  /* 0x0000000c0b077210 */ /* 0x010fc80007ffe007 */
[----:B-----5:R-:W-:-:S07]  /*0660*/  IADD3 R26, PT, PT, R13, R14, R7 ;  /* 0x0000000e0d1a7210 */ /* 0x020fce0007ffe007 */
.L_x_3:
[----:B------:R-:W-:Y:S05]  /*0670*/  BRA.U !UP0, `(.L_x_0) ;  /* 0x0000000108687547 */ /* 0x000fea000b800000 */
[----:B------:R-:W-:Y:S02]  /*0680*/  UISETP.GE.U32.AND UP0, UPT, UR6, 0x4, UPT ;  /* 0x000000040600788c */ /* 0x000fe4000bf06070 */
[----:B------:R-:W-:-:S04]  /*0690*/  ULOP3.LUT UR5, UR5, 0x3, URZ, 0xc0, !UPT ;  /* 0x0000000305057892 */ /* 0x000fc8000f8ec0ff */
[----:B------:R-:W-:-:S03]  /*06a0*/  UISETP.NE.AND UP1, UPT, UR5, URZ, UPT ;  /* 0x000000ff0500728c */ /* 0x000fc6000bf25270 */
[----:B------:R-:W-:Y:S08]  /*06b0*/  BRA.U !UP0, `(.L_x_4) ;  /* 0x0000000108287547 */ /* 0x000ff0000b800000 */
[----:B------:R-:W0:Y:S01]  /*06c0*/  LDC.64 R2, c[0x0][0x380] ;  /* 0x0000e000ff027b82 */ /* 0x000e220000000a00 */
[----:B------:R-:W-:-:S04]  /*06d0*/  IMAD.IADD R7, R6, 0x1, R5 ;  /* 0x0000000106077824 */ /* 0x000fc800078e0205 */
[----:B0-----:R-:W-:-:S05]  /*06e0*/  IMAD.WIDE R2, R7, 0x4, R2 ;  /* 0x0000000407027825 */ /* 0x001fca00078e0202 */
[----:B------:R-:W2:Y:S04]  /*06f0*/  LDG.E R7, desc[UR8][R2.64] ;  /* 0x0000000802077981 */ /* 0x000ea8000c1e1900 */
[----:B------:R-:W2:Y:S04]  /*0700*/  LDG.E R6, desc[UR8][R2.64+0x4] ;  /* 0x0000040802067981 */ /* 0x000ea8000c1e1900 */
[----:B------:R-:W3:Y:S04]  /*0710*/  LDG.E R9, desc[UR8][R2.64+0x8] ;  /* 0x0000080802097981 */ /* 0x000ee8000c1e1900 */
[----:B------:R-:W3:Y:S01]  /*0720*/  LDG.E R8, desc[UR8][R2.64+0xc] ;  /* 0x00000c0802087981 */ /* 0x000ee2000c1e1900 */
[----:B------:R-:W-:-:S02]  /*0730*/  IADD3 R5, PT, PT, R5, 0x4, RZ ;  /* 0x0000000405057810 */ /* 0x000fc40007ffe0ff */
[----:B--2---:R-:W-:-:S04]  /*0740*/  IADD3 R6, PT, PT, R6, R7, R26 ;  /* 0x0000000706067210 */ /* 0x004fc80007ffe01a */
[----:B---3--:R-:W-:-:S07]  /*0750*/  IADD3 R26, PT, PT, R8, R9, R6 ;  /* 0x00000009081a7210 */ /* 0x008fce0007ffe006 */
.L_x_4:
[----:B------:R-:W-:Y:S05]  /*0760*/  BRA.U !UP1, `(.L_x_0) ;  /* 0x00000001092c7547 */ /* 0x000fea000b800000 */
[----:B------:R-:W0:Y:S01]  /*0770*/  LDC.64 R6, c[0x0][0x380] ;  /* 0x0000e000ff067b82 */ /* 0x000e220000000a00 */
[----:B------:R-:W-:Y:S01]  /*0780*/  IADD3 R4, PT, PT, R4, UR4, R5 ;  /* 0x0000000404047c10 */ /* 0x000fe2000fffe005 */
[----:B------:R-:W-:-:S04]  /*0790*/  UIADD3 UR5, UPT, UPT, -UR5, URZ, URZ ;  /* 0x000000ff05057290 */ /* 0x000fc8000fffe1ff */
[----:B------:R-:W-:-:S08]  /*07a0*/  IMAD.IADD R5, R4, 0x1, -R25 ;  /* 0x0000000104057824 */ /* 0x000fd000078e0a19 */
.L_x_5:
[----:B0-----:R-:W-:-:S06]  /*07b0*/  IMAD.WIDE R2, R5, 0x4, R6 ;  /* 0x0000000405027825 */ /* 0x001fcc00078e0206 */
[----:B------:R-:W2:Y:S01]  /*07c0*/  LDG.E R3, desc[UR8][R2.64] ;  /* 0x0000000802037981 */ /* 0x000ea2000c1e1900 */
[----:B------:R-:W-:Y:S01]  /*07d0*/  UIADD3 UR5, UPT, UPT, UR5, 0x1, URZ ;  /* 0x0000000105057890 */ /* 0x000fe2000fffe0ff */
[----:B------:R-:W-:-:S03]  /*07e0*/  IADD3 R5, PT, PT, R5, 0x1, RZ ;  /* 0x0000000105057810 */ /* 0x000fc60007ffe0ff */
[----:B------:R-:W-:Y:S01]  /*07f0*/  UISETP.NE.AND UP0, UPT, UR5, URZ, UPT ;  /* 0x000000ff0500728c */ /* 0x000fe2000bf05270 */
[----:B--2---:R-:W-:-:S08]  /*0800*/  IMAD.IADD R26, R3, 0x1, R26 ;  /* 0x00000001031a7824 */ /* 0x004fd000078e021a */
[----:B------:R-:W-:Y:S05]  /*0810*/  BRA.U UP0, `(.L_x_5) ;  /* 0xfffffffd00e47547 */ /* 0x000fea000b83ffff */
.L_x_0:
[----:B------:R-:W0:Y:S02]  /*0820*/  LDCU UR5, c[0x0][0x390] ;  /* 0x00007200ff0577ac */ /* 0x000e240008000800 */
[----:B0-----:R-:W-:-:S09]  /*0830*/  UISETP.GE.AND UP0, UPT, UR5, 0x1, UPT ;  /* 0x000000010500788c */ /* 0x001fd2000bf06270 */
[----:B------:R-:W-:Y:S05]  /*0840*/  BRA.U !UP0, `(.L_x_6) ;  /* 0x0000000508c87547 */ /* 0x000fea000b800000 */
[----:B------:R-:W-:Y:S02]  /*0850*/  UISETP.GE.U32.AND UP1, UPT, UR5, 0x10, UPT ;  /* 0x000000100500788c */ /* 0x000fe4000bf26070 */
[----:B------:R-:W-:Y:S01]  /*0860*/  ULOP3.LUT UR6, UR5, 0xf, URZ, 0xc0, !UPT ;  /* 0x0000000f05067892 */ /* 0x000fe2000f8ec0ff */
[----:B------:R-:W-:-:S03]  /*0870*/  UMOV UR4, URZ ;  /* 0x000000ff00047c82 */ /* 0x000fc60008000000 */
[----:B------:R-:W-:-:S03]  /*0880*/  UISETP.NE.AND UP0, UPT, UR6, URZ, UPT ;  /* 0x000000ff0600728c */ /* 0x000fc6000bf05270 */
[----:B------:R-:W-:Y:S08]  /*0890*/  BRA.U !UP1, `(.L_x_7) ;  /* 0x0000000109c47547 */ /* 0x000ff0000b800000 */
[----:B------:R-:W-:Y:S01]  /*08a0*/  ULOP3.LUT UR4, UR5, 0x7ffffff0, URZ, 0xc0, !UPT ;  /* 0x7ffffff005047892 */ /* 0x000fe2000f8ec0ff */
[----:B------:R-:W-:-:S03]  /*08b0*/  MOV R24, R25 ;  /* 0x0000001900187202 */ /* 0x000fc60000000f00 */
[----:B------:R-:W-:-:S12]  /*08c0*/  UIADD3 UR7, UPT, UPT, -UR4, URZ, URZ ;  /* 0x000000ff04077290 */ /* 0x000fd8000fffe1ff */
.L_x_8:
[----:B------:R-:W0:Y:S08]  /*08d0*/  LDC.64 R18, c[0x0][0x380] ;  /* 0x0000e000ff127b82 */ /* 0x000e300000000a00 */
[----:B------:R-:W1:Y:S01]  /*08e0*/  LDC R27, c[0x0][0x394] ;  /* 0x0000e500ff1b7b82 */ /* 0x000e620000000800 */
[----:B0-----:R-:W-:-:S04]  /*08f0*/  IMAD.WIDE R18, R24, 0x4, R18 ;  /* 0x0000000418127825 */ /* 0x001fc800078e0212 */
[C---:B-1----:R-:W-:Y:S02]  /*0900*/  IMAD.WIDE R20, R27.reuse, 0x4, R18 ;  /* 0x000000041b147825 */ /* 0x042fe400078e0212 */
[----:B------:R-:W2:Y:S02]  /*0910*/  LDG.E R19, desc[UR8][R18.64] ;  /* 0x0000000812137981 */ /* 0x000ea4000c1e1900 */
[C---:B------:R-:W-:Y:S02]  /*0920*/  IMAD.WIDE R2, R27.reuse, 0x4, R20 ;  /* 0x000000041b027825 */ /* 0x040fe400078e0214 */
[----:B------:R-:W2:Y:S02]  /*0930*/  LDG.E R20, desc[UR8][R20.64] ;  /* 0x0000000814147981 */ /* 0x000ea4000c1e1900 */
[C---:B------:R-:W-:Y:S02]  /*0940*/  IMAD.WIDE R4, R27.reuse, 0x4, R2 ;  /* 0x000000041b047825 */ /* 0x040fe400078e0202 */
[----:B------:R0:W3:Y:S02]  /*0950*/  LDG.E R18, desc[UR8][R2.64] ;  /* 0x0000000802127981 */ /* 0x0000e4000c1e1900 */
[----:B------:R-:W-:-:S02]  /*0960*/  IMAD.WIDE R6, R27, 0x4, R4 ;  /* 0x000000041b067825 */ /* 0x000fc400078e0204 */
[----:B------:R1:W3:Y:S02]  /*0970*/  LDG.E R21, desc[UR8][R4.64] ;  /* 0x0000000804157981 */ /* 0x0002e4000c1e1900 */
[C---:B------:R-:W-:Y:S02]  /*0980*/  IMAD.WIDE R8, R27.reuse, 0x4, R6 ;  /* 0x000000041b087825 */ /* 0x040fe400078e0206 */
[----:B------:R-:W4:Y:S02]  /*0990*/  LDG.E R6, desc[UR8][R6.64] ;  /* 0x0000000806067981 */ /* 0x000f24000c1e1900 */
[----:B------:R-:W-:-:S04]  /*09a0*/  IMAD.WIDE R10, R27, 0x4, R8 ;  /* 0x000000041b0a7825 */ /* 0x000fc800078e0208 */
[C---:B------:R-:W-:Y:S01]  /*09b0*/  IMAD.WIDE R12, R27.reuse, 0x4, R10 ;  /* 0x000000041b0c7825 */ /* 0x040fe200078e020a */
[----:B------:R5:W4:Y:S04]  /*09c0*/  LDG.E R7, desc[UR8][R8.64] ;  /* 0x0000000808077981 */ /* 0x000b28000c1e1900 */
[----:B------:R-:W4:Y:S01]  /*09d0*/  LDG.E R10, desc[UR8][R10.64] ;  /* 0x000000080a0a7981 */ /* 0x000f22000c1e1900 */
[----:B------:R-:W-:-:S03]  /*09e0*/  IMAD.WIDE R14, R27, 0x4, R12 ;  /* 0x000000041b0e7825 */ /* 0x000fc600078e020c */
[----:B------:R-:W4:Y:S01]  /*09f0*/  LDG.E R13, desc[UR8][R12.64] ;  /* 0x000000080c0d7981 */ /* 0x000f22000c1e1900 */
[----:B------:R-:W-:-:S03]  /*0a00*/  IMAD.WIDE R16, R27, 0x4, R14 ;  /* 0x000000041b107825 */ /* 0x000fc600078e020e */
[----:B------:R-:W4:Y:S01]  /*0a10*/  LDG.E R14, desc[UR8][R14.64] ;  /* 0x000000080e0e7981 */ /* 0x000f22000c1e1900 */
[----:B------:R-:W-:-:S03]  /*0a20*/  IMAD.WIDE R22, R27, 0x4, R16 ;  /* 0x000000041b167825 */ /* 0x000fc600078e0210 */
[----:B------:R-:W4:Y:S01]  /*0a30*/  LDG.E R17, desc[UR8][R16.64] ;  /* 0x0000000810117981 */ /* 0x000f22000c1e1900 */
[----:B------:R-:W-:-:S03]  /*0a40*/  IMAD.WIDE R28, R27, 0x4, R22 ;  /* 0x000000041b1c7825 */ /* 0x000fc600078e0216 */
[----:B------:R-:W4:Y:S01]  /*0a50*/  LDG.E R22, desc[UR8][R22.64] ;  /* 0x0000000816167981 */ /* 0x000f22000c1e1900 */
[----:B0-----:R-:W-:-:S03]  /*0a60*/  IMAD.WIDE R2, R27, 0x4, R28 ;  /* 0x000000041b027825 */ /* 0x001fc600078e021c */
[----:B------:R-:W4:Y:S01]  /*0a70*/  LDG.E R29, desc[UR8][R28.64] ;  /* 0x000000081c1d7981 */ /* 0x000f22000c1e1900 */
[----:B-1----:R-:W-:-:S03]  /*0a80*/  IMAD.WIDE R4, R27, 0x4, R2 ;  /* 0x000000041b047825 */ /* 0x002fc600078e0202 */
[----:B------:R0:W4:Y:S01]  /*0a90*/  LDG.E R11, desc[UR8][R2.64] ;  /* 0x00000008020b7981 */ /* 0x000122000c1e1900 */
[----:B-----5:R-:W-:-:S03]  /*0aa0*/  IMAD.WIDE R8, R27, 0x4, R4 ;  /* 0x000000041b087825 */ /* 0x020fc600078e0204 */
[----:B------:R-:W5:Y:S01]  /*0ab0*/  LDG.E R4, desc[UR8][R4.64] ;  /* 0x0000000804047981 */ /* 0x000f62000c1e1900 */
[----:B0-----:R-:W-:-:S03]  /*0ac0*/  IMAD.WIDE R2, R27, 0x4, R8 ;  /* 0x000000041b027825 */ /* 0x001fc600078e0208 */
[----:B------:R-:W5:Y:S04]  /*0ad0*/  LDG.E R8, desc[UR8][R8.64] ;  /* 0x0000000808087981 */ /* 0x000f68000c1e1900 */
[----:B------:R-:W5:Y:S01]  /*0ae0*/  LDG.E R12, desc[UR8][R2.64] ;  /* 0x00000008020c7981 */ /* 0x000f62000c1e1900 */
[----:B------:R-:W-:-:S04]  /*0af0*/  UIADD3 UR7, UPT, UPT, UR7, 0x10, URZ ;  /* 0x0000001007077890 */ /* 0x000fc8000fffe0ff */
[----:B------:R-:W-:Y:S01]  /*0b00*/  UISETP.NE.AND UP1, UPT, UR7, URZ, UPT ;  /* 0x000000ff0700728c */ /* 0x000fe2000bf25270 */
[----:B------:R-:W-:Y:S01]  /*0b10*/  IMAD R24, R27, 0x10, R24 ;  /* 0x000000101b187824 */ /* 0x000fe200078e0218 */
[----:B--2---:R-:W-:-:S04]  /*0b20*/  IADD3 R19, PT, PT, R20, R19, R26 ;  /* 0x0000001314137210 */ /* 0x004fc80007ffe01a */
[----:B---3--:R-:W-:-:S04]  /*0b30*/  IADD3 R18, PT, PT, R21, R18, R19 ;  /* 0x0000001215127210 */ /* 0x008fc80007ffe013 */
[----:B----4-:R-:W-:-:S04]  /*0b40*/  IADD3 R6, PT, PT, R7, R6, R18 ;  /* 0x0000000607067210 */ /* 0x010fc80007ffe012 */
[----:B------:R-:W-:-:S04]  /*0b50*/  IADD3 R6, PT, PT, R13, R10, R6 ;  /* 0x0000000a0d067210 */ /* 0x000fc80007ffe006 */
[----:B------:R-:W-:-:S04]  /*0b60*/  IADD3 R6, PT, PT, R17, R14, R6 ;  /* 0x0000000e11067210 */ /* 0x000fc80007ffe006 */
[----:B------:R-:W-:-:S04]  /*0b70*/  IADD3 R6, PT, PT, R29, R22, R6 ;  /* 0x000000161d067210 */ /* 0x000fc80007ffe006 */
[----:B-----5:R-:W-:-:S04]  /*0b80*/  IADD3 R11, PT, PT, R4, R11, R6 ;  /* 0x0000000b040b7210 */ /* 0x020fc80007ffe006 */
[----:B------:R-:W-:Y:S01]  /*0b90*/  IADD3 R26, PT, PT, R12, R8, R11 ;  /* 0x000000080c1a7210 */ /* 0x000fe20007ffe00b */
[----:B------:R-:W-:Y:S06]  /*0ba0*/  BRA.U UP1, `(.L_x_8) ;  /* 0xfffffffd01487547 */ /* 0x000fec000b83ffff */
.L_x_7:
[----:B------:R-:W-:Y:S05]  /*0bb0*/  BRA.U !UP0, `(.L_x_6) ;  /* 0x0000000108ec7547 */ /* 0x000fea000b800000 */
[----:B------:R-:W-:Y:S02]  /*0bc0*/  UISETP.GE.U32.AND UP0, UPT, UR6, 0x8, UPT ;  /* 0x000000080600788c */ /* 0x000fe4000bf06070 */
[----:B------:R-:W-:-:S04]  /*0bd0*/  ULOP3.LUT UR7, UR5, 0x7, URZ, 0xc0, !UPT ;  /* 0x0000000705077892 */ /* 0x000fc8000f8ec0ff */
[----:B------:R-:W-:-:S03]  /*0be0*/  UISETP.NE.AND UP1, UPT, UR7, URZ, UPT ;  /* 0x000000ff0700728c */ /* 0x000fc6000bf25270 */
[----:B------:R-:W-:Y:S08]  /*0bf0*/  BRA.U !UP0, `(.L_x_9) ;  /* 0x0000000108607547 */ /* 0x000ff0000b800000 */
[----:B------:R-:W0:Y:S08]  /*0c00*/  LDC R17, c[0x0][0x394] ;  /* 0x0000e500ff117b82 */ /* 0x000e300000000800 */
[----:B------:R-:W1:Y:S01]  /*0c10*/  LDC.64 R8, c[0x0][0x380] ;  /* 0x0000e000ff087b82 */ /* 0x000e620000000a00 */
[----:B0-----:R-:W-:-:S04]  /*0c20*/  IMAD R3, R17, UR4, R25 ;  /* 0x0000000411037c24 */ /* 0x001fc8000f8e0219 */
[----:B-1----:R-:W-:-:S04]  /*0c30*/  IMAD.WIDE R8, R3, 0x4, R8 ;  /* 0x0000000403087825 */ /* 0x002fc800078e0208 */
[C---:B------:R-:W-:Y:S02]  /*0c40*/  IMAD.WIDE R10, R17.reuse, 0x4, R8 ;  /* 0x00000004110a7825 */ /* 0x040fe400078e0208 */
[----:B------:R-:W2:Y:S02]  /*0c50*/  LDG.E R9, desc[UR8][R8.64] ;  /* 0x0000000808097981 */ /* 0x000ea4000c1e1900 */
[C---:B------:R-:W-:Y:S02]  /*0c60*/  IMAD.WIDE R12, R17.reuse, 0x4, R10 ;  /* 0x00000004110c7825 */ /* 0x040fe400078e020a */
[----:B------:R-:W2:Y:S02]  /*0c70*/  LDG.E R10, desc[UR8][R10.64] ;  /* 0x000000080a0a7981 */ /* 0x000ea4000c1e1900 */
[C---:B------:R-:W-:Y:S02]  /*0c80*/  IMAD.WIDE R14, R17.reuse, 0x4, R12 ;  /* 0x00000004110e7825 */ /* 0x040fe400078e020c */
[----:B------:R-:W3:Y:S02]  /*0c90*/  LDG.E R13, desc[UR8][R12.64] ;  /* 0x000000080c0d7981 */ /* 0x000ee4000c1e1900 */
[----:B------:R-:W-:-:S02]  /*0ca0*/  IMAD.WIDE R6, R17, 0x4, R14 ;  /* 0x0000000411067825 */ /* 0x000fc400078e020e */
[----:B------:R-:W3:Y:S02]  /*0cb0*/  LDG.E R14, desc[UR8][R14.64] ;  /* 0x000000080e0e7981 */ /* 0x000ee4000c1e1900 */
[C---:B------:R-:W-:Y:S02]  /*0cc0*/  IMAD.WIDE R2, R17.reuse, 0x4, R6 ;  /* 0x0000000411027825 */ /* 0x040fe400078e0206 */
[----:B------:R-:W4:Y:S02]  /*0cd0*/  LDG.E R7, desc[UR8][R6.64] ;  /* 0x0000000806077981 */ /* 0x000f24000c1e1900 */
[C---:B------:R-:W-:Y:S02]  /*0ce0*/  IMAD.WIDE R4, R17.reuse, 0x4, R2 ;  /* 0x0000000411047825 */ /* 0x040fe400078e0202 */
[----:B------:R-:W4:Y:S02]  /*0cf0*/  LDG.E R2, desc[UR8][R2.64] ;  /* 0x0000000802027981 */ /* 0x000f24000c1e1900 */
[----:B------:R-:W-:-:S02]  /*0d00*/  IMAD.WIDE R16, R17, 0x4, R4 ;  /* 0x0000000411107825 */ /* 0x000fc400078e0204 */
[----:B------:R-:W5:Y:S04]  /*0d10*/  LDG.E R5, desc[UR8][R4.64] ;  /* 0x0000000804057981 */ /* 0x000f68000c1e1900 */
[----:B------:R-:W5:Y:S01]  /*0d20*/  LDG.E R16, desc[UR8][R16.64] ;  /* 0x0000000810107981 */ /* 0x000f62000c1e1900 */
[----:B------:R-:W-:Y:S01]  /*0d30*/  UIADD3 UR4, UPT, UPT, UR4, 0x8, URZ ;  /* 0x0000000804047890 */ /* 0x000fe2000fffe0ff */
[----:B--2---:R-:W-:-:S04]  /*0d40*/  IADD3 R26, PT, PT, R10, R9, R26 ;  /* 0x000000090a1a7210 */ /* 0x004fc80007ffe01a */
[----:B---3--:R-:W-:-:S04]  /*0d50*/  IADD3 R26, PT, PT, R14, R13, R26 ;  /* 0x0000000d0e1a7210 */ /* 0x008fc80007ffe01a */
[----:B----4-:R-:W-:-:S04]  /*0d60*/  IADD3 R26, PT, PT, R2, R7, R26 ;  /* 0x00000007021a7210 */ /* 0x010fc80007ffe01a */
[----:B-----5:R-:W-:-:S07]  /*0d70*/  IADD3 R26, PT, PT, R16, R5, R26 ;  /* 0x00000005101a7210 */ /* 0x020fce0007ffe01a */
.L_x_9:
        /* <DEDUP_REMOVED lines=13> */
[----:B------:R-:W-:Y:S02]  /*0e50*/  IMAD.WIDE R8, R9, 0x4, R6 ;  /* 0x0000000409087825 */ /* 0x000fe400078e0206 */
[----:B------:R-:W3:Y:S04]  /*0e60*/  LDG.E R7, desc[UR8][R6.64] ;  /* 0x0000000806077981 */ /* 0x000ee8000c1e1900 */
[----:B------:R-:W3:Y:S01]  /*0e70*/  LDG.E R8, desc[UR8][R8.64] ;  /* 0x0000000808087981 */ /* 0x000ee2000c1e1900 */
[----:B------:R-:W-:Y:S01]  /*0e80*/  UIADD3 UR4, UPT, UPT, UR4, 0x4, URZ ;  /* 0x0000000404047890 */ /* 0x000fe2000fffe0ff */
[----:B--2---:R-:W-:-:S04]  /*0e90*/  IADD3 R26, PT, PT, R4, R3, R26 ;  /* 0x00000003041a7210 */ /* 0x004fc80007ffe01a */
[----:B---3--:R-:W-:-:S07]  /*0ea0*/  IADD3 R26, PT, PT, R8, R7, R26 ;  /* 0x00000007081a7210 */ /* 0x008fce0007ffe01a */
.L_x_10:
[----:B------:R-:W-:Y:S05]  /*0eb0*/  BRA.U !UP1, `(.L_x_6) ;  /* 0x00000001092c7547 */ /* 0x000fea000b800000 */
[----:B------:R-:W0:Y:S01]  /*0ec0*/  LDC R6, c[0x0][0x394] ;  /* 0x0000e500ff067b82 */ /* 0x000e220000000800 */
[----:B------:R-:W-:-:S07]  /*0ed0*/  UIADD3 UR5, UPT, UPT, -UR5, URZ, URZ ;  /* 0x000000ff05057290 */ /* 0x000fce000fffe1ff */
[----:B------:R-:W1:Y:S01]  /*0ee0*/  LDC.64 R4, c[0x0][0x380] ;  /* 0x0000e000ff047b82 */ /* 0x000e620000000a00 */
[----:B0-----:R-:W-:-:S07]  /*0ef0*/  IMAD R25, R6, UR4, R25 ;  /* 0x0000000406197c24 */ /* 0x001fce000f8e0219 */
.L_x_11:
[----:B-1----:R-:W-:-:S06]  /*0f00*/  IMAD.WIDE R2, R25, 0x4, R4 ;  /* 0x0000000419027825 */ /* 0x002fcc00078e0204 */
[----:B------:R-:W2:Y:S01]  /*0f10*/  LDG.E R3, desc[UR8][R2.64] ;  /* 0x0000000802037981 */ /* 0x000ea2000c1e1900 */
[----:B------:R-:W-:Y:S01]  /*0f20*/  UIADD3 UR5, UPT, UPT, UR5, 0x1, URZ ;  /* 0x0000000105057890 */ /* 0x000fe2000fffe0ff */
[----:B------:R-:W-:-:S03]  /*0f30*/  IADD3 R25, PT, PT, R25, R6, RZ ;  /* 0x0000000619197210 */ /* 0x000fc60007ffe0ff */
[----:B------:R-:W-:Y:S01]  /*0f40*/  UISETP.NE.AND UP0, UPT, UR5, URZ, UPT ;  /* 0x000000ff0500728c */ /* 0x000fe2000bf05270 */
[----:B--2---:R-:W-:-:S08]  /*0f50*/  IMAD.IADD R26, R3, 0x1, R26 ;  /* 0x00000001031a7824 */ /* 0x004fd000078e021a */
[----:B------:R-:W-:Y:S05]  /*0f60*/  BRA.U UP0, `(.L_x_11) ;  /* 0xfffffffd00e47547 */ /* 0x000fea000b83ffff */
.L_x_6:
[----:B------:R-:W0:Y:S02]  /*0f70*/  LDC.64 R2, c[0x0][0x388] ;  /* 0x0000e200ff027b82 */ /* 0x000e240000000a00 */
[----:B0-----:R-:W-:-:S05]  /*0f80*/  IMAD.WIDE R2, R0, 0x4, R2 ;  /* 0x0000000400027825 */ /* 0x001fca00078e0202 */
[----:B------:R-:W-:Y:S01]  /*0f90*/  STG.E desc[UR8][R2.64], R26 ;  /* 0x0000001a02007986 */ /* 0x000fe2000c101908 */
[----:B------:R-:W-:Y:S05]  /*0fa0*/  EXIT ;  /* 0x000000000000794d */ /* 0x000fea0003800000 */
.L_x_12:
[----:B------:R-:W-:-:S00]  /*0fb0*/  BRA `(.L_x_12) ;  /* 0xfffffffc00fc7947 */ /* 0x000fc0000383ffff */
[----:B------:R-:W-:-:S00]  /*0fc0*/  NOP ;  /* 0x0000000000007918 */ /* 0x000fc00000000000 */
        /* <DEDUP_REMOVED lines=11> */
.L_x_13:


//--------------------- .nv.shared.reserved.0     --------------------------
	.section	.nv.shared.reserved.0,"aw",@nobits
	.weak		__nv_reservedSMEM_offset_0_alias
	.size		__nv_reservedSMEM_offset_0_alias, 0, 64
	.other		__nv_reservedSMEM_offset_0_alias,@"STO_CUDA_RESERVED_SHARED STV_DEFAULT"
__nv_reservedSMEM_offset_0_alias:
	.zero		0
	.zero		64


//--------------------- .nv.constant0._Z2opPiS_ii --------------------------
	.section	.nv.constant0._Z2opPiS_ii,"a",@progbits
	.sectionflags	@""
	.align	4
.nv.constant0._Z2opPiS_ii:
	.zero		920


//--------------------- SYMBOLS --------------------------

	.type		.nv.reservedSmem.offset0,@object
	.size		.nv.reservedSmem.offset0,0x4
